	.headerflags	@"EF_CUDA_TEXMODE_UNIFIED EF_CUDA_64BIT_ADDRESS EF_CUDA_ACCELERATORS EF_CUDA_SM90 EF_CUDA_VIRTUAL_SM(EF_CUDA_SM90)"
	.elftype	@"ET_EXEC"


//--------------------- .nv.info                  --------------------------
	.section	.nv.info,"",@"SHT_CUDA_INFO"
	.align	4


	//----- nvinfo : EIATTR_REGCOUNT
	.align		4
        /*0000*/ 	.byte	0x04, 0x2f
        /*0002*/ 	.short	(.L_3 - .L_2)
	.align		4
.L_2:
        /*0004*/ 	.word	index@(triton_poi_fused__native_batch_norm_legit_no_training_relu_7)
        /*0008*/ 	.word	0x00000016


	//----- nvinfo : EIATTR_MIN_STACK_SIZE
	.align		4
.L_3:
        /*000c*/ 	.byte	0x04, 0x12
        /*000e*/ 	.short	(.L_5 - .L_4)
	.align		4
.L_4:
        /*0010*/ 	.word	index@(triton_poi_fused__native_batch_norm_legit_no_training_relu_7)
        /*0014*/ 	.word	0x00000000


	//----- nvinfo : EIATTR_FRAME_SIZE
	.align		4
.L_5:
        /*0018*/ 	.byte	0x04, 0x11
        /*001a*/ 	.short	(.L_7 - .L_6)
	.align		4
.L_6:
        /*001c*/ 	.word	index@(triton_poi_fused__native_batch_norm_legit_no_training_relu_7)
        /*0020*/ 	.word	0x00000000


	//----- nvinfo : EIATTR_MIN_STACK_SIZE
	.align		4
.L_7:
        /*0024*/ 	.byte	0x04, 0x12
        /*0026*/ 	.short	(.L_9 - .L_8)
	.align		4
.L_8:
        /*0028*/ 	.word	index@(triton_poi_fused__native_batch_norm_legit_no_training_relu_7)
        /*002c*/ 	.word	0x00000000
.L_9:


//--------------------- .nv.info.triton_poi_fused__native_batch_norm_legit_no_training_relu_7 --------------------------
	.section	.nv.info.triton_poi_fused__native_batch_norm_legit_no_training_relu_7,"",@"SHT_CUDA_INFO"
	.sectionflags	@""
	.align	4


	//----- nvinfo : EIATTR_CUDA_API_VERSION
	.align		4
        /*0000*/ 	.byte	0x04, 0x37
        /*0002*/ 	.short	(.L_11 - .L_10)
.L_10:
        /*0004*/ 	.word	0x0000007c


	//----- nvinfo : EIATTR_KPARAM_INFO
	.align		4
.L_11:
        /*0008*/ 	.byte	0x04, 0x17
        /*000a*/ 	.short	(.L_13 - .L_12)
.L_12:
        /*000c*/ 	.word	0x00000000
        /*0010*/ 	.short	0x0006
        /*0012*/ 	.short	0x0030
        /*0014*/ 	.byte	0x00, 0xf0, 0x11, 0x00


	//----- nvinfo : EIATTR_KPARAM_INFO
	.align		4
.L_13:
        /*0018*/ 	.byte	0x04, 0x17
        /*001a*/ 	.short	(.L_15 - .L_14)
.L_14:
        /*001c*/ 	.word	0x00000000
        /*0020*/ 	.short	0x0005
        /*0022*/ 	.short	0x0028
        /*0024*/ 	.byte	0x00, 0xf4, 0x21, 0x00


	//----- nvinfo : EIATTR_KPARAM_INFO
	.align		4
.L_15:
        /*0028*/ 	.byte	0x04, 0x17
        /*002a*/ 	.short	(.L_17 - .L_16)
.L_16:
        /*002c*/ 	.word	0x00000000
        /*0030*/ 	.short	0x0004
        /*0032*/ 	.short	0x0020
        /*0034*/ 	.byte	0x00, 0xf4, 0x21, 0x00


	//----- nvinfo : EIATTR_KPARAM_INFO
	.align		4
.L_17:
        /*0038*/ 	.byte	0x04, 0x17
        /*003a*/ 	.short	(.L_19 - .L_18)
.L_18:
        /*003c*/ 	.word	0x00000000
        /*0040*/ 	.short	0x0003
        /*0042*/ 	.short	0x0018
        /*0044*/ 	.byte	0x00, 0xf4, 0x21, 0x00


	//----- nvinfo : EIATTR_KPARAM_INFO
	.align		4
.L_19:
        /*0048*/ 	.byte	0x04, 0x17
        /*004a*/ 	.short	(.L_21 - .L_20)
.L_20:
        /*004c*/ 	.word	0x00000000
        /*0050*/ 	.short	0x0002
        /*0052*/ 	.short	0x0010
        /*0054*/ 	.byte	0x00, 0xf4, 0x21, 0x00


	//----- nvinfo : EIATTR_KPARAM_INFO
	.align		4
.L_21:
        /*0058*/ 	.byte	0x04, 0x17
        /*005a*/ 	.short	(.L_23 - .L_22)
.L_22:
        /*005c*/ 	.word	0x00000000
        /*0060*/ 	.short	0x0001
        /*0062*/ 	.short	0x0008
        /*0064*/ 	.byte	0x00, 0xf4, 0x21, 0x00


	//----- nvinfo : EIATTR_KPARAM_INFO
	.align		4
.L_23:
        /*0068*/ 	.byte	0x04, 0x17
        /*006a*/ 	.short	(.L_25 - .L_24)
.L_24:
        /*006c*/ 	.word	0x00000000
        /*0070*/ 	.short	0x0000
        /*0072*/ 	.short	0x0000
        /*0074*/ 	.byte	0x00, 0xf4, 0x21, 0x00


	//----- nvinfo : EIATTR_SPARSE_MMA_MASK
	.align		4
.L_25:
        /*0078*/ 	.byte	0x03, 0x50
        /*007a*/ 	.short	0x0000


	//----- nvinfo : EIATTR_MAXREG_COUNT
	.align		4
        /*007c*/ 	.byte	0x03, 0x1b
        /*007e*/ 	.short	0x00ff


	//----- nvinfo : EIATTR_EXIT_INSTR_OFFSETS
	.align		4
        /*0080*/ 	.byte	0x04, 0x1c
        /*0082*/ 	.short	(.L_27 - .L_26)


	//   ....[0]....
.L_26:
        /*0084*/ 	.word	0x00000420


	//   ....[1]....
        /*0088*/ 	.word	0x00000440


	//----- nvinfo : EIATTR_REQNTID
	.align		4
.L_27:
        /*008c*/ 	.byte	0x04, 0x10
        /*008e*/ 	.short	(.L_29 - .L_28)
.L_28:
        /*0090*/ 	.word	0x00000080
        /*0094*/ 	.word	0x00000001
        /*0098*/ 	.word	0x00000001


	//----- nvinfo : EIATTR_CBANK_PARAM_SIZE
	.align		4
.L_29:
        /*009c*/ 	.byte	0x03, 0x19
        /*009e*/ 	.short	0x0034


	//----- nvinfo : EIATTR_PARAM_CBANK
	.align		4
        /*00a0*/ 	.byte	0x04, 0x0a
        /*00a2*/ 	.short	(.L_31 - .L_30)
	.align		4
.L_30:
        /*00a4*/ 	.word	index@(.nv.constant0.triton_poi_fused__native_batch_norm_legit_no_training_relu_7)
        /*00a8*/ 	.short	0x0210
        /*00aa*/ 	.short	0x0034


	//----- nvinfo : EIATTR_SW_WAR
	.align		4
.L_31:
        /*00ac*/ 	.byte	0x04, 0x36
        /*00ae*/ 	.short	(.L_33 - .L_32)
.L_32:
        /*00b0*/ 	.word	0x00000008
.L_33:


//--------------------- .nv.callgraph             --------------------------
	.section	.nv.callgraph,"",@"SHT_CUDA_CALLGRAPH"
	.align	4
	.sectionentsize	8
	.align		4
        /*0000*/ 	.word	0x00000000
	.align		4
        /*0004*/ 	.word	0xffffffff
	.align		4
        /*0008*/ 	.word	0x00000000
	.align		4
        /*000c*/ 	.word	0xfffffffe
	.align		4
        /*0010*/ 	.word	0x00000000
	.align		4
        /*0014*/ 	.word	0xfffffffd
	.align		4
        /*0018*/ 	.word	0x00000000
	.align		4
        /*001c*/ 	.word	0xfffffffc


//--------------------- .nv.constant4             --------------------------
	.section	.nv.constant4,"a",@progbits
	.align	8
	.align		8
.nv.constant4:
        /*0000*/ 	.dword	_$_str
	.align		8
        /*0008*/ 	.dword	_$_str_$_2


//--------------------- .text.triton_poi_fused__native_batch_norm_legit_no_training_relu_7 --------------------------
	.section	.text.triton_poi_fused__native_batch_norm_legit_no_training_relu_7,"ax",@progbits
	.align	128
        .global         triton_poi_fused__native_batch_norm_legit_no_training_relu_7
        .type           triton_poi_fused__native_batch_norm_legit_no_training_relu_7,@function
        .size           triton_poi_fused__native_batch_norm_legit_no_training_relu_7,(.L_x_1 - triton_poi_fused__native_batch_norm_legit_no_training_relu_7)
        .other          triton_poi_fused__native_batch_norm_legit_no_training_relu_7,@"STO_CUDA_ENTRY STV_DEFAULT"
triton_poi_fused__native_batch_norm_legit_no_training_relu_7:
.text.triton_poi_fused__native_batch_norm_legit_no_training_relu_7:
[----:B------:R-:W0:Y:S01]  /*0000*/  LDC R1, c[0x0][0x28] ;  /* 0x00000a00ff017b82 */ /* 0x000e220000000800 */
[----:B------:R-:W1:Y:S07]  /*0010*/  S2R R0, SR_TID.X ;  /* 0x0000000000007919 */ /* 0x000e6e0000002100 */
[----:B------:R-:W2:Y:S01]  /*0020*/  LDC.64 R8, c[0x0][0x220] ;  /* 0x00008800ff087b82 */ /* 0x000ea20000000a00 */
[----:B------:R-:W-:Y:S01]  /*0030*/  ULDC.64 UR4, c[0x0][0x208] ;  /* 0x0000820000047ab9 */ /* 0x000fe20000000a00 */
[----:B------:R-:W3:Y:S06]  /*0040*/  S2R R5, SR_CTAID.X ;  /* 0x0000000000057919 */ /* 0x000eec0000002500 */
[----:B------:R-:W4:Y:S08]  /*0050*/  LDC.64 R12, c[0x0][0x210] ;  /* 0x00008400ff0c7b82 */ /* 0x000f300000000a00 */
[----:B------:R-:W5:Y:S08]  /*0060*/  LDC.64 R14, c[0x0][0x218] ;  /* 0x00008600ff0e7b82 */ /* 0x000f700000000a00 */
[----:B------:R-:W5:Y:S01]  /*0070*/  LDC.64 R16, c[0x0][0x228] ;  /* 0x00008a00ff107b82 */ /* 0x000f620000000a00 */
[----:B-1----:R-:W-:-:S07]  /*0080*/  SHF.L.U32 R0, R0, 0x1, RZ ;  /* 0x0000000100007819 */ /* 0x002fce00000006ff */
[----:B------:R-:W1:Y:S01]  /*0090*/  LDC.64 R18, c[0x0][0x230] ;  /* 0x00008c00ff127b82 */ /* 0x000e620000000a00 */
[----:B---3--:R-:W-:Y:S02]  /*00a0*/  SHF.R.S32.HI R3, RZ, 0x17, R5 ;  /* 0x00000017ff037819 */ /* 0x008fe40000011405 */
[----:B------:R-:W-:Y:S02]  /*00b0*/  LOP3.LUT R0, R0, 0xfe, RZ, 0xc0, !PT ;  /* 0x000000fe00007812 */ /* 0x000fe400078ec0ff */
[----:B------:R-:W-:Y:S02]  /*00c0*/  SGXT R3, R3, 0x1 ;  /* 0x000000010303781a */ /* 0x000fe40000000200 */
[----:B------:R-:W-:-:S04]  /*00d0*/  LEA R0, R5, R0, 0x8 ;  /* 0x0000000005007211 */ /* 0x000fc800078e40ff */
[----:B------:R-:W-:Y:S02]  /*00e0*/  LEA.HI R3, R3, R0, RZ, 0x2 ;  /* 0x0000000003037211 */ /* 0x000fe400078f10ff */
[----:B------:R-:W-:Y:S02]  /*00f0*/  ISETP.GE.AND P0, PT, R0, 0x100, PT ;  /* 0x000001000000780c */ /* 0x000fe40003f06270 */
[----:B------:R-:W-:-:S04]  /*0100*/  LOP3.LUT R3, R3, 0xfffffffc, RZ, 0xc0, !PT ;  /* 0xfffffffc03037812 */ /* 0x000fc800078ec0ff */
[----:B------:R-:W-:Y:S02]  /*0110*/  IADD3 R11, R0, -R3, RZ ;  /* 0x80000003000b7210 */ /* 0x000fe40007ffe0ff */
[----:B------:R-:W-:-:S03]  /*0120*/  CS2R R2, SRZ ;  /* 0x0000000000027805 */ /* 0x000fc6000001ff00 */
[----:B--2---:R-:W-:-:S05]  /*0130*/  IMAD.WIDE R8, R11, 0x4, R8 ;  /* 0x000000040b087825 */ /* 0x004fca00078e0208 */
[----:B------:R2:W3:Y:S01]  /*0140*/  @!P0 LDG.E.EL.64 R2, desc[UR4][R8.64] ;  /* 0x0000000408028981 */ /* 0x0004e2000c2e1b00 */
[----:B------:R-:W-:Y:S02]  /*0150*/  CS2R R4, SRZ ;  /* 0x0000000000047805 */ /* 0x000fe4000001ff00 */
[----:B------:R-:W-:Y:S01]  /*0160*/  CS2R R6, SRZ ;  /* 0x0000000000067805 */ /* 0x000fe2000001ff00 */
[----:B----4-:R-:W-:-:S04]  /*0170*/  IMAD.WIDE R12, R0, 0x4, R12 ;  /* 0x00000004000c7825 */ /* 0x010fc800078e020c */
[C---:B-----5:R-:W-:Y:S01]  /*0180*/  IMAD.WIDE R14, R11.reuse, 0x4, R14 ;  /* 0x000000040b0e7825 */ /* 0x060fe200078e020e */
[----:B------:R-:W4:Y:S01]  /*0190*/  @!P0 LDG.E.64 R4, desc[UR4][R12.64] ;  /* 0x000000040c048981 */ /* 0x000f22000c1e1b00 */
[----:B--2---:R-:W-:Y:S02]  /*01a0*/  CS2R R8, SRZ ;  /* 0x0000000000087805 */ /* 0x004fe4000001ff00 */
[C---:B0-----:R-:W-:Y:S01]  /*01b0*/  IMAD.WIDE R16, R11.reuse, 0x4, R16 ;  /* 0x000000040b107825 */ /* 0x041fe200078e0210 */
[----:B------:R0:W4:Y:S03]  /*01c0*/  @!P0 LDG.E.EL.64 R6, desc[UR4][R14.64] ;  /* 0x000000040e068981 */ /* 0x000126000c2e1b00 */
[----:B-1----:R-:W-:Y:S01]  /*01d0*/  IMAD.WIDE R18, R11, 0x4, R18 ;  /* 0x000000040b127825 */ /* 0x002fe200078e0212 */
[----:B------:R-:W-:-:S04]  /*01e0*/  CS2R R10, SRZ ;  /* 0x00000000000a7805 */ /* 0x000fc8000001ff00 */
[----:B------:R-:W2:Y:S04]  /*01f0*/  @!P0 LDG.E.EL.64 R8, desc[UR4][R18.64] ;  /* 0x0000000412088981 */ /* 0x000ea8000c2e1b00 */
[----:B------:R-:W2:Y:S01]  /*0200*/  @!P0 LDG.E.EL.64 R10, desc[UR4][R16.64] ;  /* 0x00000004100a8981 */ /* 0x000ea2000c2e1b00 */
[----:B0-----:R-:W-:Y:S01]  /*0210*/  HFMA2.MMA R14, -RZ, RZ, 1.625, 0 ;  /* 0x3e800000ff0e7435 */ /* 0x001fe200000001ff */
[----:B---3--:R-:W-:Y:S01]  /*0220*/  FADD R2, R2, 9.9999997473787516356e-06 ;  /* 0x3727c5ac02027421 */ /* 0x008fe20000000000 */
[----:B------:R-:W-:-:S03]  /*0230*/  FADD R3, R3, 9.9999997473787516356e-06 ;  /* 0x3727c5ac03037421 */ /* 0x000fc60000000000 */
[----:B------:R-:W0:Y:S08]  /*0240*/  MUFU.SQRT R12, R2 ;  /* 0x00000002000c7308 */ /* 0x000e300000002000 */
[----:B------:R1:W3:Y:S01]  /*0250*/  MUFU.SQRT R13, R3 ;  /* 0x00000003000d7308 */ /* 0x0002e20000002000 */
[C---:B0-----:R-:W-:Y:S02]  /*0260*/  FSETP.GT.AND P1, PT, R12.reuse, 8.50705917302346158658e+37, PT ;  /* 0x7e8000000c00780b */ /* 0x041fe40003f24000 */
[----:B------:R-:W-:Y:S01]  /*0270*/  FSETP.GEU.AND P3, PT, R12, 1.175494350822287508e-38, PT ;  /* 0x008000000c00780b */ /* 0x000fe20003f6e000 */
[----:B-1----:R-:W0:Y:S01]  /*0280*/  LDC.64 R2, c[0x0][0x238] ;  /* 0x00008e00ff027b82 */ /* 0x002e220000000a00 */
[----:B---3--:R-:W-:-:S02]  /*0290*/  FSETP.GT.AND P2, PT, R13, 8.50705917302346158658e+37, PT ;  /* 0x7e8000000d00780b */ /* 0x008fc40003f44000 */
[----:B------:R-:W-:-:S07]  /*02a0*/  FSETP.GEU.AND P4, PT, R13, 1.175494350822287508e-38, PT ;  /* 0x008000000d00780b */ /* 0x000fce0003f8e000 */
[----:B------:R-:W-:-:S04]  /*02b0*/  @P1 FMUL R12, R12, 0.25 ;  /* 0x3e8000000c0c1820 */ /* 0x000fc80000400000 */
[----:B------:R-:W-:Y:S01]  /*02c0*/  @!P3 FMUL R12, R12, 16777216 ;  /* 0x4b8000000c0cb820 */ /* 0x000fe20000400000 */
[----:B------:R-:W-:-:S04]  /*02d0*/  @P2 FMUL R13, R13, 0.25 ;  /* 0x3e8000000d0d2820 */ /* 0x000fc80000400000 */
[----:B------:R-:W-:Y:S01]  /*02e0*/  @!P4 FMUL R13, R13, 16777216 ;  /* 0x4b8000000d0dc820 */ /* 0x000fe20000400000 */
[----:B------:R-:W1:Y:S01]  /*02f0*/  MUFU.RCP R12, R12 ;  /* 0x0000000c000c7308 */ /* 0x000e620000001000 */
[----:B------:R-:W-:-:S07]  /*0300*/  FSEL R15, R14, 1, P1 ;  /* 0x3f8000000e0f7808 */ /* 0x000fce0000800000 */
[----:B------:R-:W3:Y:S01]  /*0310*/  MUFU.RCP R13, R13 ;  /* 0x0000000d000d7308 */ /* 0x000ee20000001000 */
[----:B------:R-:W-:Y:S01]  /*0320*/  FSEL R14, R14, 1, P2 ;  /* 0x3f8000000e0e7808 */ /* 0x000fe20001000000 */
[----:B------:R-:W-:-:S04]  /*0330*/  @!P3 FMUL R15, R15, 16777216 ;  /* 0x4b8000000f0fb820 */ /* 0x000fc80000400000 */
[----:B------:R-:W-:Y:S01]  /*0340*/  @!P4 FMUL R14, R14, 16777216 ;  /* 0x4b8000000e0ec820 */ /* 0x000fe20000400000 */
[----:B----4-:R-:W-:Y:S01]  /*0350*/  FADD R5, -R7, R5 ;  /* 0x0000000507057221 */ /* 0x010fe20000000100 */
[----:B------:R-:W-:Y:S01]  /*0360*/  FADD R4, -R6, R4 ;  /* 0x0000000406047221 */ /* 0x000fe20000000100 */
[----:B-1----:R-:W-:Y:S01]  /*0370*/  FMUL R15, R12, R15 ;  /* 0x0000000f0c0f7220 */ /* 0x002fe20000400000 */
[----:B---3--:R-:W-:-:S03]  /*0380*/  FMUL R14, R13, R14 ;  /* 0x0000000e0d0e7220 */ /* 0x008fc60000400000 */
[----:B------:R-:W-:Y:S01]  /*0390*/  FMUL R15, R4, R15 ;  /* 0x0000000f040f7220 */ /* 0x000fe20000400000 */
[----:B------:R-:W-:-:S03]  /*03a0*/  FMUL R14, R5, R14 ;  /* 0x0000000e050e7220 */ /* 0x000fc60000400000 */
[----:B--2---:R-:W-:Y:S01]  /*03b0*/  FFMA R8, R15, R10, R8 ;  /* 0x0000000a0f087223 */ /* 0x004fe20000000008 */
[----:B------:R-:W-:-:S04]  /*03c0*/  FFMA R9, R14, R11, R9 ;  /* 0x0000000b0e097223 */ /* 0x000fc80000000009 */
[----:B------:R-:W-:Y:S02]  /*03d0*/  FSETP.GEU.AND P1, PT, R8, RZ, PT ;  /* 0x000000ff0800720b */ /* 0x000fe40003f2e000 */
[C---:B------:R-:W-:Y:S01]  /*03e0*/  FSETP.GEU.AND P2, PT, R9.reuse, RZ, PT ;  /* 0x000000ff0900720b */ /* 0x040fe20003f4e000 */
[----:B0-----:R-:W-:Y:S01]  /*03f0*/  IMAD.WIDE R2, R0, 0x4, R2 ;  /* 0x0000000400027825 */ /* 0x001fe200078e0202 */
[----:B------:R-:W-:Y:S02]  /*0400*/  FSEL R8, R8, RZ, P1 ;  /* 0x000000ff08087208 */ /* 0x000fe40000800000 */
[----:B------:R-:W-:Y:S01]  /*0410*/  FSEL R9, R9, RZ, P2 ;  /* 0x000000ff09097208 */ /* 0x000fe20001000000 */
[----:B------:R-:W-:Y:S08]  /*0420*/  @P0 EXIT ;  /* 0x000000000000094d */ /* 0x000ff00003800000 */
[----:B------:R-:W-:Y:S01]  /*0430*/  STG.E.64 desc[UR4][R2.64], R8 ;  /* 0x0000000802007986 */ /* 0x000fe2000c101b04 */
[----:B------:R-:W-:Y:S05]  /*0440*/  EXIT ;  /* 0x000000000000794d */ /* 0x000fea0003800000 */
.L_x_0:
[----:B------:R-:W-:-:S00]  /*0450*/  BRA `(.L_x_0) ;  /* 0xfffffffc00fc7947 */ /* 0x000fc0000383ffff */
[----:B------:R-:W-:-:S00]  /*0460*/  NOP ;  /* 0x0000000000007918 */ /* 0x000fc00000000000 */
        /* <DEDUP_REMOVED lines=9> */
.L_x_1:


//--------------------- .nv.global.init           --------------------------
	.section	.nv.global.init,"aw",@progbits
.nv.global.init:
	.type		_$_str,@object
	.size		_$_str,(_$_str_$_2 - _$_str)
_$_str:
        /*0000*/ 	.byte	0x5f, 0x5f, 0x43, 0x55, 0x44, 0x41, 0x5f, 0x46, 0x54, 0x5a, 0x00
	.type		_$_str_$_2,@object
	.size		_$_str_$_2,(.L_1 - _$_str_$_2)
_$_str_$_2:
        /*000b*/ 	.byte	0x5f, 0x5f, 0x43, 0x55, 0x44, 0x41, 0x5f, 0x50, 0x52, 0x45, 0x43, 0x5f, 0x53, 0x51, 0x52, 0x54
        /*001b*/ 	.byte	0x00
.L_1:


//--------------------- .nv.constant0.triton_poi_fused__native_batch_norm_legit_no_training_relu_7 --------------------------
	.section	.nv.constant0.triton_poi_fused__native_batch_norm_legit_no_training_relu_7,"a",@progbits
	.sectionflags	@""
	.align	4
.nv.constant0.triton_poi_fused__native_batch_norm_legit_no_training_relu_7:
	.zero		580
